//
// Generated by NVIDIA NVVM Compiler
//
// Compiler Build ID: CL-36424714
// Cuda compilation tools, release 13.0, V13.0.88
// Based on NVVM 20.0.0
//

.version 9.0
.target sm_100
.address_size 64

	// .globl	_Z10findSubstrPcS_PiS0_

.visible .entry _Z10findSubstrPcS_PiS0_(
	.param .u64 .ptr .align 1 _Z10findSubstrPcS_PiS0__param_0,
	.param .u64 .ptr .align 1 _Z10findSubstrPcS_PiS0__param_1,
	.param .u64 .ptr .align 1 _Z10findSubstrPcS_PiS0__param_2,
	.param .u64 .ptr .align 1 _Z10findSubstrPcS_PiS0__param_3
)
{
	.reg .pred 	%p<4>;
	.reg .b16 	%rs<3>;
	.reg .b32 	%r<9>;
	.reg .b64 	%rd<15>;

	ld.param.u64 	%rd3, [_Z10findSubstrPcS_PiS0__param_0];
	ld.param.u64 	%rd4, [_Z10findSubstrPcS_PiS0__param_1];
	ld.param.u64 	%rd6, [_Z10findSubstrPcS_PiS0__param_2];
	ld.param.u64 	%rd5, [_Z10findSubstrPcS_PiS0__param_3];
	cvta.to.global.u64 	%rd7, %rd6;
	ld.global.u32 	%r1, [%rd7];
	mov.u32 	%r2, %tid.x;
	setp.lt.s32 	%p1, %r1, 1;
	@%p1 bra 	$L__BB0_4;
	cvta.to.global.u64 	%rd1, %rd3;
	cvta.to.global.u64 	%rd2, %rd4;
	mov.b32 	%r8, 0;
$L__BB0_2:
	add.s32 	%r6, %r8, %r2;
	cvt.u64.u32 	%rd8, %r6;
	add.s64 	%rd9, %rd1, %rd8;
	ld.global.u8 	%rs1, [%rd9];
	cvt.u64.u32 	%rd10, %r8;
	add.s64 	%rd11, %rd2, %rd10;
	ld.global.u8 	%rs2, [%rd11];
	setp.ne.s16 	%p2, %rs1, %rs2;
	@%p2 bra 	$L__BB0_5;
	add.s32 	%r8, %r8, 1;
	setp.ne.s32 	%p3, %r8, %r1;
	@%p3 bra 	$L__BB0_2;
$L__BB0_4:
	cvta.to.global.u64 	%rd12, %rd5;
	mul.wide.u32 	%rd13, %r2, 4;
	add.s64 	%rd14, %rd12, %rd13;
	mov.b32 	%r7, 1;
	st.global.u32 	[%rd14], %r7;
$L__BB0_5:
	ret;

}


// ===== COMPILED SASS (sm_100) =====

	.target	sm_100

	.elftype	@"ET_EXEC"


//--------------------- .note.nv.tkinfo           --------------------------
	.section	.note.nv.tkinfo,"",@"SHT_NOTE"
	.sectionflags	@"SHF_NOTE_NV_TKINFO"
	.tkinfo
        /*0018*/ 	.word	0x00000002
        /*0030*/ 	.string	""
        /*0030*/ 	.string	"ptxas"
        /*0030*/ 	.string	"Cuda compilation tools, release 13.0, V13.0.88"
        /*0030*/ 	.string	"Build cuda_13.0.r13.0/compiler.36424714_0"
        /*0030*/ 	.string	"-arch sm_100 -m 64 "



//--------------------- .note.nv.cuinfo           --------------------------
	.section	.note.nv.cuinfo,"",@"SHT_NOTE"
	.sectionflags	@"SHF_NOTE_NV_CUINFO"
        /*0018*/ 	.short	0x0002
        /*001a*/ 	.short	0x0064
        /*001c*/ 	.short	0x0082
	.zero		2


//--------------------- .nv.info                  --------------------------
	.section	.nv.info,"",@"SHT_CUDA_INFO"
	.align	4


	//----- nvinfo : EIATTR_REGCOUNT
	.align		4
        /*0000*/ 	.byte	0x04, 0x2f
        /*0002*/ 	.short	(.L_1 - .L_0)
	.align		4
.L_0:
        /*0004*/ 	.word	index@(_Z10findSubstrPcS_PiS0_)
        /*0008*/ 	.word	0x0000000a


	//----- nvinfo : EIATTR_FRAME_SIZE
	.align		4
.L_1:
        /*000c*/ 	.byte	0x04, 0x11
        /*000e*/ 	.short	(.L_3 - .L_2)
	.align		4
.L_2:
        /*0010*/ 	.word	index@(_Z10findSubstrPcS_PiS0_)
        /*0014*/ 	.word	0x00000000


	//----- nvinfo : EIATTR_MIN_STACK_SIZE
	.align		4
.L_3:
        /*0018*/ 	.byte	0x04, 0x12
        /*001a*/ 	.short	(.L_5 - .L_4)
	.align		4
.L_4:
        /*001c*/ 	.word	index@(_Z10findSubstrPcS_PiS0_)
        /*0020*/ 	.word	0x00000000
.L_5:


//--------------------- .nv.compat                --------------------------
	.section	.nv.compat,"",@"SHT_CUDA_COMPAT_INFO"
	.align	4
        /*0000*/ 	.byte	0x02, 0x09, 0x00, 0x00, 0x02, 0x02, 0x01, 0x00, 0x02, 0x05, 0x05, 0x00, 0x03, 0x07, 0x01, 0x01
        /*0010*/ 	.byte	0x02, 0x03, 0x00, 0x00, 0x02, 0x06, 0x01, 0x00, 0x04, 0x0b, 0x08, 0x00, 0x09, 0x00, 0x00, 0x00
        /*0020*/ 	.byte	0x00, 0x00, 0x00, 0x00


//--------------------- .nv.info._Z10findSubstrPcS_PiS0_ --------------------------
	.section	.nv.info._Z10findSubstrPcS_PiS0_,"",@"SHT_CUDA_INFO"
	.sectionflags	@""
	.align	4


	//----- nvinfo : EIATTR_CUDA_API_VERSION
	.align		4
        /*0000*/ 	.byte	0x04, 0x37
        /*0002*/ 	.short	(.L_7 - .L_6)
.L_6:
        /*0004*/ 	.word	0x00000082


	//----- nvinfo : EIATTR_KPARAM_INFO
	.align		4
.L_7:
        /*0008*/ 	.byte	0x04, 0x17
        /*000a*/ 	.short	(.L_9 - .L_8)
.L_8:
        /*000c*/ 	.word	0x00000000
        /*0010*/ 	.short	0x0003
        /*0012*/ 	.short	0x0018
        /*0014*/ 	.byte	0x00, 0xf5, 0x21, 0x00


	//----- nvinfo : EIATTR_KPARAM_INFO
	.align		4
.L_9:
        /*0018*/ 	.byte	0x04, 0x17
        /*001a*/ 	.short	(.L_11 - .L_10)
.L_10:
        /*001c*/ 	.word	0x00000000
        /*0020*/ 	.short	0x0002
        /*0022*/ 	.short	0x0010
        /*0024*/ 	.byte	0x00, 0xf5, 0x21, 0x00


	//----- nvinfo : EIATTR_KPARAM_INFO
	.align		4
.L_11:
        /*0028*/ 	.byte	0x04, 0x17
        /*002a*/ 	.short	(.L_13 - .L_12)
.L_12:
        /*002c*/ 	.word	0x00000000
        /*0030*/ 	.short	0x0001
        /*0032*/ 	.short	0x0008
        /*0034*/ 	.byte	0x00, 0xf5, 0x21, 0x00


	//----- nvinfo : EIATTR_KPARAM_INFO
	.align		4
.L_13:
        /*0038*/ 	.byte	0x04, 0x17
        /*003a*/ 	.short	(.L_15 - .L_14)
.L_14:
        /*003c*/ 	.word	0x00000000
        /*0040*/ 	.short	0x0000
        /*0042*/ 	.short	0x0000
        /*0044*/ 	.byte	0x00, 0xf5, 0x21, 0x00


	//----- nvinfo : EIATTR_SPARSE_MMA_MASK
	.align		4
.L_15:
        /*0048*/ 	.byte	0x03, 0x50
        /*004a*/ 	.short	0x0000


	//----- nvinfo : EIATTR_MAXREG_COUNT
	.align		4
        /*004c*/ 	.byte	0x03, 0x1b
        /*004e*/ 	.short	0x00ff


	//----- nvinfo : EIATTR_MERCURY_ISA_VERSION
	.align		4
        /*0050*/ 	.byte	0x03, 0x5f
        /*0052*/ 	.short	0x0101


	//----- nvinfo : EIATTR_VRC_CTA_INIT_COUNT
	.align		4
        /*0054*/ 	.byte	0x02, 0x4a
	.zero		1
	.zero		1


	//----- nvinfo : EIATTR_EXIT_INSTR_OFFSETS
	.align		4
        /*0058*/ 	.byte	0x04, 0x1c
        /*005a*/ 	.short	(.L_17 - .L_16)


	//   ....[0]....
.L_16:
        /*005c*/ 	.word	0x00000140


	//   ....[1]....
        /*0060*/ 	.word	0x000001b0


	//----- nvinfo : EIATTR_CBANK_PARAM_SIZE
	.align		4
.L_17:
        /*0064*/ 	.byte	0x03, 0x19
        /*0066*/ 	.short	0x0020


	//----- nvinfo : EIATTR_PARAM_CBANK
	.align		4
        /*0068*/ 	.byte	0x04, 0x0a
        /*006a*/ 	.short	(.L_19 - .L_18)
	.align		4
.L_18:
        /*006c*/ 	.word	index@(.nv.constant0._Z10findSubstrPcS_PiS0_)
        /*0070*/ 	.short	0x0380
        /*0072*/ 	.short	0x0020


	//----- nvinfo : EIATTR_SW_WAR
	.align		4
.L_19:
        /*0074*/ 	.byte	0x04, 0x36
        /*0076*/ 	.short	(.L_21 - .L_20)
.L_20:
        /*0078*/ 	.word	0x00000008
.L_21:


//--------------------- .nv.callgraph             --------------------------
	.section	.nv.callgraph,"",@"SHT_CUDA_CALLGRAPH"
	.align	4
	.sectionentsize	8
	.align		4
        /*0000*/ 	.word	0x00000000
	.align		4
        /*0004*/ 	.word	0xffffffff
	.align		4
        /*0008*/ 	.word	0x00000000
	.align		4
        /*000c*/ 	.word	0xfffffffe
	.align		4
        /*0010*/ 	.word	0x00000000
	.align		4
        /*0014*/ 	.word	0xfffffffd
	.align		4
        /*0018*/ 	.word	0x00000000
	.align		4
        /*001c*/ 	.word	0xfffffffc


//--------------------- .text._Z10findSubstrPcS_PiS0_ --------------------------
	.section	.text._Z10findSubstrPcS_PiS0_,"ax",@progbits
	.align	128
        .global         _Z10findSubstrPcS_PiS0_
        .type           _Z10findSubstrPcS_PiS0_,@function
        .size           _Z10findSubstrPcS_PiS0_,(.L_x_3 - _Z10findSubstrPcS_PiS0_)
        .other          _Z10findSubstrPcS_PiS0_,@"STO_CUDA_ENTRY STV_DEFAULT"
_Z10findSubstrPcS_PiS0_:
.text._Z10findSubstrPcS_PiS0_:
[----:B------:R-:W-:Y:S08]  /*0000*/  LDC R1, c[0x0][0x37c] ;  /* 0x0000df00ff017b82 */ /* 0x000ff00000000800 */
[----:B------:R-:W0:Y:S01]  /*0010*/  LDC.64 R2, c[0x0][0x390] ;  /* 0x0000e400ff027b82 */ /* 0x000e220000000a00 */
[----:B------:R-:W0:Y:S02]  /*0020*/  LDCU.64 UR6, c[0x0][0x358] ;  /* 0x00006b00ff0677ac */ /* 0x000e240008000a00 */
[----:B0-----:R-:W2:Y:S01]  /*0030*/  LDG.E R0, desc[UR6][R2.64] ;  /* 0x0000000602007981 */ /* 0x001ea2000c1e1900 */
[----:B------:R-:W0:Y:S01]  /*0040*/  S2R R7, SR_TID.X ;  /* 0x0000000000077919 */ /* 0x000e220000002100 */
[----:B--2---:R-:W-:-:S13]  /*0050*/  ISETP.GE.AND P0, PT, R0, 0x1, PT ;  /* 0x000000010000780c */ /* 0x004fda0003f06270 */
[----:B0-----:R-:W-:Y:S05]  /*0060*/  @!P0 BRA `(.L_x_0) ;  /* 0x0000000000408947 */ /* 0x001fea0003800000 */
[----:B------:R-:W0:Y:S01]  /*0070*/  LDCU.128 UR12, c[0x0][0x380] ;  /* 0x00007000ff0c77ac */ /* 0x000e220008000c00 */
[----:B------:R-:W-:-:S05]  /*0080*/  UMOV UR4, URZ ;  /* 0x000000ff00047c82 */ /* 0x000fca0008000000 */
.L_x_1:
[----:B0-----:R-:W-:Y:S02]  /*0090*/  UIADD3 UR5, UP0, UPT, UR4, UR14, URZ ;  /* 0x0000000e04057290 */ /* 0x001fe4000ff1e0ff */
[----:B------:R-:W-:Y:S02]  /*00a0*/  VIADD R2, R7, UR4 ;  /* 0x0000000407027c36 */ /* 0x000fe40008000000 */
[----:B------:R-:W-:-:S03]  /*00b0*/  UIADD3.X UR8, UPT, UPT, URZ, UR15, URZ, UP0, !UPT ;  /* 0x0000000fff087290 */ /* 0x000fc600087fe4ff */
[----:B------:R-:W-:Y:S01]  /*00c0*/  IADD3 R2, P0, PT, R2, UR12, RZ ;  /* 0x0000000c02027c10 */ /* 0x000fe2000ff1e0ff */
[----:B------:R-:W-:Y:S02]  /*00d0*/  IMAD.U32 R4, RZ, RZ, UR5 ;  /* 0x00000005ff047e24 */ /* 0x000fe4000f8e00ff */
[----:B------:R-:W-:Y:S01]  /*00e0*/  IMAD.U32 R5, RZ, RZ, UR8 ;  /* 0x00000008ff057e24 */ /* 0x000fe2000f8e00ff */
[----:B------:R-:W-:-:S05]  /*00f0*/  IADD3.X R3, PT, PT, RZ, UR13, RZ, P0, !PT ;  /* 0x0000000dff037c10 */ /* 0x000fca00087fe4ff */
[----:B------:R-:W2:Y:S04]  /*0100*/  LDG.E.U8 R2, desc[UR6][R2.64] ;  /* 0x0000000602027981 */ /* 0x000ea8000c1e1100 */
[----:B------:R-:W2:Y:S01]  /*0110*/  LDG.E.U8 R5, desc[UR6][R4.64] ;  /* 0x0000000604057981 */ /* 0x000ea2000c1e1100 */
[----:B------:R-:W-:Y:S01]  /*0120*/  UIADD3 UR4, UPT, UPT, UR4, 0x1, URZ ;  /* 0x0000000104047890 */ /* 0x000fe2000fffe0ff */
[----:B--2---:R-:W-:-:S13]  /*0130*/  ISETP.NE.AND P0, PT, R2, R5, PT ;  /* 0x000000050200720c */ /* 0x004fda0003f05270 */
[----:B------:R-:W-:Y:S05]  /*0140*/  @P0 EXIT ;  /* 0x000000000000094d */ /* 0x000fea0003800000 */
[----:B------:R-:W-:-:S13]  /*0150*/  ISETP.NE.AND P0, PT, R0, UR4, PT ;  /* 0x0000000400007c0c */ /* 0x000fda000bf05270 */
[----:B------:R-:W-:Y:S05]  /*0160*/  @P0 BRA `(.L_x_1) ;  /* 0xfffffffc00c80947 */ /* 0x000fea000383ffff */
.L_x_0:
[----:B------:R-:W0:Y:S01]  /*0170*/  LDC.64 R2, c[0x0][0x398] ;  /* 0x0000e600ff027b82 */ /* 0x000e220000000a00 */
[----:B------:R-:W-:Y:S02]  /*0180*/  HFMA2 R5, -RZ, RZ, 0, 5.9604644775390625e-08 ;  /* 0x00000001ff057431 */ /* 0x000fe400000001ff */
[----:B0-----:R-:W-:-:S05]  /*0190*/  IMAD.WIDE.U32 R2, R7, 0x4, R2 ;  /* 0x0000000407027825 */ /* 0x001fca00078e0002 */
[----:B------:R-:W-:Y:S01]  /*01a0*/  STG.E desc[UR6][R2.64], R5 ;  /* 0x0000000502007986 */ /* 0x000fe2000c101906 */
[----:B------:R-:W-:Y:S05]  /*01b0*/  EXIT ;  /* 0x000000000000794d */ /* 0x000fea0003800000 */
.L_x_2:
[----:B------:R-:W-:-:S00]  /*01c0*/  BRA `(.L_x_2) ;  /* 0xfffffffc00fc7947 */ /* 0x000fc0000383ffff */
[----:B------:R-:W-:-:S00]  /*01d0*/  NOP ;  /* 0x0000000000007918 */ /* 0x000fc00000000000 */
        /* <DEDUP_REMOVED lines=10> */
.L_x_3:


//--------------------- .nv.shared.reserved.0     --------------------------
	.section	.nv.shared.reserved.0,"aw",@nobits
	.weak		__nv_reservedSMEM_offset_0_alias
	.size		__nv_reservedSMEM_offset_0_alias, 0, 64
	.other		__nv_reservedSMEM_offset_0_alias,@"STO_CUDA_RESERVED_SHARED STV_DEFAULT"
__nv_reservedSMEM_offset_0_alias:
	.zero		0
	.zero		64


//--------------------- .nv.constant0._Z10findSubstrPcS_PiS0_ --------------------------
	.section	.nv.constant0._Z10findSubstrPcS_PiS0_,"a",@progbits
	.sectionflags	@""
	.align	4
.nv.constant0._Z10findSubstrPcS_PiS0_:
	.zero		928


//--------------------- SYMBOLS --------------------------

	.type		.nv.reservedSmem.offset0,@object
	.size		.nv.reservedSmem.offset0,0x4
